//
// Generated by NVIDIA NVVM Compiler
//
// Compiler Build ID: CL-36424714
// Cuda compilation tools, release 13.0, V13.0.88
// Based on NVVM 20.0.0
//

.version 9.0
.target sm_100
.address_size 64

	// .globl	_Z13blurImgKernelP6uchar3iiPfiS0_
.const .align 1 .b8 d_idx[81];
.const .align 1 .b8 d_idy[81];

.visible .entry _Z13blurImgKernelP6uchar3iiPfiS0_(
	.param .u64 .ptr .align 1 _Z13blurImgKernelP6uchar3iiPfiS0__param_0,
	.param .u32 _Z13blurImgKernelP6uchar3iiPfiS0__param_1,
	.param .u32 _Z13blurImgKernelP6uchar3iiPfiS0__param_2,
	.param .u64 .ptr .align 1 _Z13blurImgKernelP6uchar3iiPfiS0__param_3,
	.param .u32 _Z13blurImgKernelP6uchar3iiPfiS0__param_4,
	.param .u64 .ptr .align 1 _Z13blurImgKernelP6uchar3iiPfiS0__param_5
)
{
	.reg .pred 	%p<19>;
	.reg .b16 	%rs<16>;
	.reg .b32 	%r<72>;
	.reg .b32 	%f<60>;
	.reg .b64 	%rd<37>;

	ld.param.u64 	%rd10, [_Z13blurImgKernelP6uchar3iiPfiS0__param_0];
	ld.param.u32 	%r9, [_Z13blurImgKernelP6uchar3iiPfiS0__param_1];
	ld.param.u32 	%r10, [_Z13blurImgKernelP6uchar3iiPfiS0__param_2];
	ld.param.u64 	%rd8, [_Z13blurImgKernelP6uchar3iiPfiS0__param_3];
	ld.param.u32 	%r11, [_Z13blurImgKernelP6uchar3iiPfiS0__param_4];
	ld.param.u64 	%rd9, [_Z13blurImgKernelP6uchar3iiPfiS0__param_5];
	cvta.to.global.u64 	%rd1, %rd10;
	mov.u32 	%r12, %ctaid.y;
	mov.u32 	%r13, %ntid.y;
	mov.u32 	%r14, %tid.y;
	mad.lo.s32 	%r1, %r12, %r13, %r14;
	mov.u32 	%r15, %ctaid.x;
	mov.u32 	%r16, %ntid.x;
	mov.u32 	%r17, %tid.x;
	mad.lo.s32 	%r2, %r15, %r16, %r17;
	setp.ge.s32 	%p1, %r1, %r10;
	setp.ge.s32 	%p2, %r2, %r9;
	and.pred  	%p3, %p2, %p1;
	@%p3 bra 	$L__BB0_9;
	setp.eq.s32 	%p4, %r11, 0;
	mov.f32 	%f57, 0f00000000;
	mov.f32 	%f58, %f57;
	mov.f32 	%f59, %f57;
	@%p4 bra 	$L__BB0_8;
	mul.lo.s32 	%r18, %r11, %r11;
	add.s32 	%r3, %r10, -1;
	add.s32 	%r4, %r9, -1;
	cvta.to.global.u64 	%rd12, %rd8;
	ld.global.f32 	%f1, [%rd12];
	max.u32 	%r5, %r18, 1;
	setp.lt.u32 	%p5, %r18, 4;
	mov.f32 	%f59, 0f00000000;
	mov.b64 	%rd36, 0;
	mov.f32 	%f58, %f59;
	mov.f32 	%f57, %f59;
	@%p5 bra 	$L__BB0_6;
	mov.u64 	%rd15, d_idx;
	add.s64 	%rd35, %rd15, 1;
	mov.u64 	%rd16, d_idy;
	add.s64 	%rd34, %rd16, 3;
	and.b32  	%r19, %r5, -4;
	neg.s32 	%r71, %r19;
	mov.f32 	%f59, 0f00000000;
$L__BB0_4:
	.pragma "nounroll";
	ld.const.s8 	%r20, [%rd35+-1];
	add.s32 	%r21, %r1, %r20;
	ld.const.s8 	%r22, [%rd34+-3];
	add.s32 	%r23, %r2, %r22;
	max.s32 	%r24, %r21, 0;
	setp.lt.s32 	%p6, %r24, %r10;
	selp.b32 	%r25, %r24, %r3, %p6;
	max.s32 	%r26, %r23, 0;
	setp.lt.s32 	%p7, %r26, %r9;
	selp.b32 	%r27, %r26, %r4, %p7;
	mad.lo.s32 	%r28, %r25, %r9, %r27;
	mul.wide.s32 	%rd17, %r28, 3;
	add.s64 	%rd18, %rd1, %rd17;
	ld.global.u8 	%rs1, [%rd18];
	cvt.rn.f32.u16 	%f24, %rs1;
	fma.rn.f32 	%f25, %f1, %f24, %f57;
	ld.global.u8 	%rs2, [%rd18+1];
	cvt.rn.f32.u16 	%f26, %rs2;
	fma.rn.f32 	%f27, %f1, %f26, %f58;
	ld.global.u8 	%rs3, [%rd18+2];
	cvt.rn.f32.u16 	%f28, %rs3;
	fma.rn.f32 	%f29, %f1, %f28, %f59;
	ld.const.s8 	%r29, [%rd35];
	add.s32 	%r30, %r1, %r29;
	ld.const.s8 	%r31, [%rd34+-2];
	add.s32 	%r32, %r2, %r31;
	max.s32 	%r33, %r30, 0;
	setp.lt.s32 	%p8, %r33, %r10;
	selp.b32 	%r34, %r33, %r3, %p8;
	max.s32 	%r35, %r32, 0;
	setp.lt.s32 	%p9, %r35, %r9;
	selp.b32 	%r36, %r35, %r4, %p9;
	mad.lo.s32 	%r37, %r34, %r9, %r36;
	mul.wide.s32 	%rd19, %r37, 3;
	add.s64 	%rd20, %rd1, %rd19;
	ld.global.u8 	%rs4, [%rd20];
	cvt.rn.f32.u16 	%f30, %rs4;
	fma.rn.f32 	%f31, %f1, %f30, %f25;
	ld.global.u8 	%rs5, [%rd20+1];
	cvt.rn.f32.u16 	%f32, %rs5;
	fma.rn.f32 	%f33, %f1, %f32, %f27;
	ld.global.u8 	%rs6, [%rd20+2];
	cvt.rn.f32.u16 	%f34, %rs6;
	fma.rn.f32 	%f35, %f1, %f34, %f29;
	ld.const.s8 	%r38, [%rd35+1];
	add.s32 	%r39, %r1, %r38;
	ld.const.s8 	%r40, [%rd34+-1];
	add.s32 	%r41, %r2, %r40;
	max.s32 	%r42, %r39, 0;
	setp.lt.s32 	%p10, %r42, %r10;
	selp.b32 	%r43, %r42, %r3, %p10;
	max.s32 	%r44, %r41, 0;
	setp.lt.s32 	%p11, %r44, %r9;
	selp.b32 	%r45, %r44, %r4, %p11;
	mad.lo.s32 	%r46, %r43, %r9, %r45;
	mul.wide.s32 	%rd21, %r46, 3;
	add.s64 	%rd22, %rd1, %rd21;
	ld.global.u8 	%rs7, [%rd22];
	cvt.rn.f32.u16 	%f36, %rs7;
	fma.rn.f32 	%f37, %f1, %f36, %f31;
	ld.global.u8 	%rs8, [%rd22+1];
	cvt.rn.f32.u16 	%f38, %rs8;
	fma.rn.f32 	%f39, %f1, %f38, %f33;
	ld.global.u8 	%rs9, [%rd22+2];
	cvt.rn.f32.u16 	%f40, %rs9;
	fma.rn.f32 	%f41, %f1, %f40, %f35;
	ld.const.s8 	%r47, [%rd35+2];
	add.s32 	%r48, %r1, %r47;
	ld.const.s8 	%r49, [%rd34];
	add.s32 	%r50, %r2, %r49;
	max.s32 	%r51, %r48, 0;
	setp.lt.s32 	%p12, %r51, %r10;
	selp.b32 	%r52, %r51, %r3, %p12;
	max.s32 	%r53, %r50, 0;
	setp.lt.s32 	%p13, %r53, %r9;
	selp.b32 	%r54, %r53, %r4, %p13;
	mad.lo.s32 	%r55, %r52, %r9, %r54;
	mul.wide.s32 	%rd23, %r55, 3;
	add.s64 	%rd24, %rd1, %rd23;
	ld.global.u8 	%rs10, [%rd24];
	cvt.rn.f32.u16 	%f42, %rs10;
	fma.rn.f32 	%f57, %f1, %f42, %f37;
	ld.global.u8 	%rs11, [%rd24+1];
	cvt.rn.f32.u16 	%f43, %rs11;
	fma.rn.f32 	%f58, %f1, %f43, %f39;
	ld.global.u8 	%rs12, [%rd24+2];
	cvt.rn.f32.u16 	%f44, %rs12;
	fma.rn.f32 	%f59, %f1, %f44, %f41;
	add.s32 	%r71, %r71, 4;
	add.s64 	%rd35, %rd35, 4;
	add.s64 	%rd34, %rd34, 4;
	setp.ne.s32 	%p14, %r71, 0;
	@%p14 bra 	$L__BB0_4;
	cvt.u64.u32 	%rd36, %r19;
$L__BB0_6:
	and.b32  	%r57, %r5, 1;
	setp.eq.b32 	%p15, %r57, 1;
	not.pred 	%p16, %p15;
	@%p16 bra 	$L__BB0_8;
	mov.u64 	%rd25, d_idx;
	add.s64 	%rd26, %rd25, %rd36;
	ld.const.s8 	%r58, [%rd26];
	add.s32 	%r59, %r1, %r58;
	mov.u64 	%rd27, d_idy;
	add.s64 	%rd28, %rd27, %rd36;
	ld.const.s8 	%r60, [%rd28];
	add.s32 	%r61, %r2, %r60;
	max.s32 	%r62, %r59, 0;
	setp.lt.s32 	%p17, %r62, %r10;
	selp.b32 	%r63, %r62, %r3, %p17;
	max.s32 	%r64, %r61, 0;
	setp.lt.s32 	%p18, %r64, %r9;
	selp.b32 	%r65, %r64, %r4, %p18;
	mad.lo.s32 	%r66, %r63, %r9, %r65;
	mul.wide.s32 	%rd29, %r66, 3;
	add.s64 	%rd30, %rd1, %rd29;
	ld.global.u8 	%rs13, [%rd30];
	cvt.rn.f32.u16 	%f45, %rs13;
	fma.rn.f32 	%f57, %f1, %f45, %f57;
	ld.global.u8 	%rs14, [%rd30+1];
	cvt.rn.f32.u16 	%f46, %rs14;
	fma.rn.f32 	%f58, %f1, %f46, %f58;
	ld.global.u8 	%rs15, [%rd30+2];
	cvt.rn.f32.u16 	%f47, %rs15;
	fma.rn.f32 	%f59, %f1, %f47, %f59;
$L__BB0_8:
	mad.lo.s32 	%r67, %r9, %r1, %r2;
	cvt.rzi.u32.f32 	%r68, %f57;
	cvta.to.global.u64 	%rd31, %rd9;
	mul.wide.s32 	%rd32, %r67, 3;
	add.s64 	%rd33, %rd31, %rd32;
	st.global.u8 	[%rd33], %r68;
	cvt.rzi.u32.f32 	%r69, %f58;
	st.global.u8 	[%rd33+1], %r69;
	cvt.rzi.u32.f32 	%r70, %f59;
	st.global.u8 	[%rd33+2], %r70;
$L__BB0_9:
	ret;

}


// ===== COMPILED SASS (sm_100) =====

	.target	sm_100

	.elftype	@"ET_EXEC"


//--------------------- .note.nv.tkinfo           --------------------------
	.section	.note.nv.tkinfo,"",@"SHT_NOTE"
	.sectionflags	@"SHF_NOTE_NV_TKINFO"
	.tkinfo
        /*0018*/ 	.word	0x00000002
        /*0030*/ 	.string	""
        /*0030*/ 	.string	"ptxas"
        /*0030*/ 	.string	"Cuda compilation tools, release 13.0, V13.0.88"
        /*0030*/ 	.string	"Build cuda_13.0.r13.0/compiler.36424714_0"
        /*0030*/ 	.string	"-arch sm_100 -m 64 "



//--------------------- .note.nv.cuinfo           --------------------------
	.section	.note.nv.cuinfo,"",@"SHT_NOTE"
	.sectionflags	@"SHF_NOTE_NV_CUINFO"
        /*0018*/ 	.short	0x0002
        /*001a*/ 	.short	0x0064
        /*001c*/ 	.short	0x0082
	.zero		2


//--------------------- .nv.info                  --------------------------
	.section	.nv.info,"",@"SHT_CUDA_INFO"
	.align	4


	//----- nvinfo : EIATTR_REGCOUNT
	.align		4
        /*0000*/ 	.byte	0x04, 0x2f
        /*0002*/ 	.short	(.L_3 - .L_2)
	.align		4
.L_2:
        /*0004*/ 	.word	index@(_Z13blurImgKernelP6uchar3iiPfiS0_)
        /*0008*/ 	.word	0x0000001e


	//----- nvinfo : EIATTR_FRAME_SIZE
	.align		4
.L_3:
        /*000c*/ 	.byte	0x04, 0x11
        /*000e*/ 	.short	(.L_5 - .L_4)
	.align		4
.L_4:
        /*0010*/ 	.word	index@(_Z13blurImgKernelP6uchar3iiPfiS0_)
        /*0014*/ 	.word	0x00000000


	//----- nvinfo : EIATTR_MIN_STACK_SIZE
	.align		4
.L_5:
        /*0018*/ 	.byte	0x04, 0x12
        /*001a*/ 	.short	(.L_7 - .L_6)
	.align		4
.L_6:
        /*001c*/ 	.word	index@(_Z13blurImgKernelP6uchar3iiPfiS0_)
        /*0020*/ 	.word	0x00000000
.L_7:


//--------------------- .nv.compat                --------------------------
	.section	.nv.compat,"",@"SHT_CUDA_COMPAT_INFO"
	.align	4
        /*0000*/ 	.byte	0x02, 0x09, 0x00, 0x00, 0x02, 0x02, 0x01, 0x00, 0x02, 0x05, 0x05, 0x00, 0x03, 0x07, 0x01, 0x01
        /*0010*/ 	.byte	0x02, 0x03, 0x00, 0x00, 0x02, 0x06, 0x01, 0x00, 0x04, 0x0b, 0x08, 0x00, 0x09, 0x00, 0x00, 0x00
        /*0020*/ 	.byte	0x00, 0x00, 0x00, 0x00


//--------------------- .nv.info._Z13blurImgKernelP6uchar3iiPfiS0_ --------------------------
	.section	.nv.info._Z13blurImgKernelP6uchar3iiPfiS0_,"",@"SHT_CUDA_INFO"
	.sectionflags	@""
	.align	4


	//----- nvinfo : EIATTR_CUDA_API_VERSION
	.align		4
        /*0000*/ 	.byte	0x04, 0x37
        /*0002*/ 	.short	(.L_9 - .L_8)
.L_8:
        /*0004*/ 	.word	0x00000082


	//----- nvinfo : EIATTR_KPARAM_INFO
	.align		4
.L_9:
        /*0008*/ 	.byte	0x04, 0x17
        /*000a*/ 	.short	(.L_11 - .L_10)
.L_10:
        /*000c*/ 	.word	0x00000000
        /*0010*/ 	.short	0x0005
        /*0012*/ 	.short	0x0020
        /*0014*/ 	.byte	0x00, 0xf5, 0x21, 0x00


	//----- nvinfo : EIATTR_KPARAM_INFO
	.align		4
.L_11:
        /*0018*/ 	.byte	0x04, 0x17
        /*001a*/ 	.short	(.L_13 - .L_12)
.L_12:
        /*001c*/ 	.word	0x00000000
        /*0020*/ 	.short	0x0004
        /*0022*/ 	.short	0x0018
        /*0024*/ 	.byte	0x00, 0xf0, 0x11, 0x00


	//----- nvinfo : EIATTR_KPARAM_INFO
	.align		4
.L_13:
        /*0028*/ 	.byte	0x04, 0x17
        /*002a*/ 	.short	(.L_15 - .L_14)
.L_14:
        /*002c*/ 	.word	0x00000000
        /*0030*/ 	.short	0x0003
        /*0032*/ 	.short	0x0010
        /*0034*/ 	.byte	0x00, 0xf5, 0x21, 0x00


	//----- nvinfo : EIATTR_KPARAM_INFO
	.align		4
.L_15:
        /*0038*/ 	.byte	0x04, 0x17
        /*003a*/ 	.short	(.L_17 - .L_16)
.L_16:
        /*003c*/ 	.word	0x00000000
        /*0040*/ 	.short	0x0002
        /*0042*/ 	.short	0x000c
        /*0044*/ 	.byte	0x00, 0xf0, 0x11, 0x00


	//----- nvinfo : EIATTR_KPARAM_INFO
	.align		4
.L_17:
        /*0048*/ 	.byte	0x04, 0x17
        /*004a*/ 	.short	(.L_19 - .L_18)
.L_18:
        /*004c*/ 	.word	0x00000000
        /*0050*/ 	.short	0x0001
        /*0052*/ 	.short	0x0008
        /*0054*/ 	.byte	0x00, 0xf0, 0x11, 0x00


	//----- nvinfo : EIATTR_KPARAM_INFO
	.align		4
.L_19:
        /*0058*/ 	.byte	0x04, 0x17
        /*005a*/ 	.short	(.L_21 - .L_20)
.L_20:
        /*005c*/ 	.word	0x00000000
        /*0060*/ 	.short	0x0000
        /*0062*/ 	.short	0x0000
        /*0064*/ 	.byte	0x00, 0xf5, 0x21, 0x00


	//----- nvinfo : EIATTR_SPARSE_MMA_MASK
	.align		4
.L_21:
        /*0068*/ 	.byte	0x03, 0x50
        /*006a*/ 	.short	0x0000


	//----- nvinfo : EIATTR_MAXREG_COUNT
	.align		4
        /*006c*/ 	.byte	0x03, 0x1b
        /*006e*/ 	.short	0x00ff


	//----- nvinfo : EIATTR_MERCURY_ISA_VERSION
	.align		4
        /*0070*/ 	.byte	0x03, 0x5f
        /*0072*/ 	.short	0x0101


	//----- nvinfo : EIATTR_VRC_CTA_INIT_COUNT
	.align		4
        /*0074*/ 	.byte	0x02, 0x4a
	.zero		1
	.zero		1


	//----- nvinfo : EIATTR_EXIT_INSTR_OFFSETS
	.align		4
        /*0078*/ 	.byte	0x04, 0x1c
        /*007a*/ 	.short	(.L_23 - .L_22)


	//   ....[0]....
.L_22:
        /*007c*/ 	.word	0x000000c0


	//   ....[1]....
        /*0080*/ 	.word	0x00000980


	//----- nvinfo : EIATTR_CBANK_PARAM_SIZE
	.align		4
.L_23:
        /*0084*/ 	.byte	0x03, 0x19
        /*0086*/ 	.short	0x0028


	//----- nvinfo : EIATTR_PARAM_CBANK
	.align		4
        /*0088*/ 	.byte	0x04, 0x0a
        /*008a*/ 	.short	(.L_25 - .L_24)
	.align		4
.L_24:
        /*008c*/ 	.word	index@(.nv.constant0._Z13blurImgKernelP6uchar3iiPfiS0_)
        /*0090*/ 	.short	0x0380
        /*0092*/ 	.short	0x0028


	//----- nvinfo : EIATTR_SW_WAR
	.align		4
.L_25:
        /*0094*/ 	.byte	0x04, 0x36
        /*0096*/ 	.short	(.L_27 - .L_26)
.L_26:
        /*0098*/ 	.word	0x00000008
.L_27:


//--------------------- .nv.callgraph             --------------------------
	.section	.nv.callgraph,"",@"SHT_CUDA_CALLGRAPH"
	.align	4
	.sectionentsize	8
	.align		4
        /*0000*/ 	.word	0x00000000
	.align		4
        /*0004*/ 	.word	0xffffffff
	.align		4
        /*0008*/ 	.word	0x00000000
	.align		4
        /*000c*/ 	.word	0xfffffffe
	.align		4
        /*0010*/ 	.word	0x00000000
	.align		4
        /*0014*/ 	.word	0xfffffffd
	.align		4
        /*0018*/ 	.word	0x00000000
	.align		4
        /*001c*/ 	.word	0xfffffffc


//--------------------- .nv.constant3             --------------------------
	.section	.nv.constant3,"a",@progbits
.nv.constant3:
	.type		d_idx,@object
	.size		d_idx,(d_idy - d_idx)
d_idx:
	.zero		81
	.type		d_idy,@object
	.size		d_idy,(.L_1 - d_idy)
d_idy:
	.zero		81
.L_1:


//--------------------- .text._Z13blurImgKernelP6uchar3iiPfiS0_ --------------------------
	.section	.text._Z13blurImgKernelP6uchar3iiPfiS0_,"ax",@progbits
	.align	128
        .global         _Z13blurImgKernelP6uchar3iiPfiS0_
        .type           _Z13blurImgKernelP6uchar3iiPfiS0_,@function
        .size           _Z13blurImgKernelP6uchar3iiPfiS0_,(.L_x_4 - _Z13blurImgKernelP6uchar3iiPfiS0_)
        .other          _Z13blurImgKernelP6uchar3iiPfiS0_,@"STO_CUDA_ENTRY STV_DEFAULT"
_Z13blurImgKernelP6uchar3iiPfiS0_:
.text._Z13blurImgKernelP6uchar3iiPfiS0_:
[----:B------:R-:W-:Y:S01]  /*0000*/  LDC R1, c[0x0][0x37c] ;  /* 0x0000df00ff017b82 */ /* 0x000fe20000000800 */
[----:B------:R-:W0:Y:S07]  /*0010*/  S2R R3, SR_TID.Y ;  /* 0x0000000000037919 */ /* 0x000e2e0000002200 */
[----:B------:R-:W0:Y:S01]  /*0020*/  LDC R0, c[0x0][0x364] ;  /* 0x0000d900ff007b82 */ /* 0x000e220000000800 */
[----:B------:R-:W1:Y:S01]  /*0030*/  LDCU.64 UR20, c[0x0][0x388] ;  /* 0x00007100ff1477ac */ /* 0x000e620008000a00 */
[----:B------:R-:W2:Y:S06]  /*0040*/  S2R R2, SR_TID.X ;  /* 0x0000000000027919 */ /* 0x000eac0000002100 */
[----:B------:R-:W0:Y:S08]  /*0050*/  S2UR UR4, SR_CTAID.Y ;  /* 0x00000000000479c3 */ /* 0x000e300000002600 */
[----:B------:R-:W2:Y:S08]  /*0060*/  S2UR UR5, SR_CTAID.X ;  /* 0x00000000000579c3 */ /* 0x000eb00000002500 */
[----:B------:R-:W2:Y:S01]  /*0070*/  LDC R11, c[0x0][0x360] ;  /* 0x0000d800ff0b7b82 */ /* 0x000ea20000000800 */
[----:B0-----:R-:W-:-:S05]  /*0080*/  IMAD R0, R0, UR4, R3 ;  /* 0x0000000400007c24 */ /* 0x001fca000f8e0203 */
[----:B-1----:R-:W-:Y:S01]  /*0090*/  ISETP.GE.AND P0, PT, R0, UR21, PT ;  /* 0x0000001500007c0c */ /* 0x002fe2000bf06270 */
[----:B--2---:R-:W-:-:S05]  /*00a0*/  IMAD R11, R11, UR5, R2 ;  /* 0x000000050b0b7c24 */ /* 0x004fca000f8e0202 */
[----:B------:R-:W-:-:S13]  /*00b0*/  ISETP.GE.AND P1, PT, R11, UR20, PT ;  /* 0x000000140b007c0c */ /* 0x000fda000bf26270 */
[----:B------:R-:W-:Y:S05]  /*00c0*/  @P0 EXIT P1 ;  /* 0x000000000000094d */ /* 0x000fea0000800000 */
[----:B------:R-:W0:Y:S01]  /*00d0*/  LDCU UR4, c[0x0][0x398] ;  /* 0x00007300ff0477ac */ /* 0x000e220008000800 */
[----:B------:R-:W-:Y:S02]  /*00e0*/  IMAD.MOV.U32 R14, RZ, RZ, RZ ;  /* 0x000000ffff0e7224 */ /* 0x000fe400078e00ff */
[----:B------:R-:W-:Y:S01]  /*00f0*/  IMAD.MOV.U32 R10, RZ, RZ, RZ ;  /* 0x000000ffff0a7224 */ /* 0x000fe200078e00ff */
[----:B------:R-:W1:Y:S01]  /*0100*/  LDCU.64 UR16, c[0x0][0x358] ;  /* 0x00006b00ff1077ac */ /* 0x000e620008000a00 */
[----:B------:R-:W-:Y:S01]  /*0110*/  IMAD.MOV.U32 R12, RZ, RZ, RZ ;  /* 0x000000ffff0c7224 */ /* 0x000fe200078e00ff */
[----:B0-----:R-:W-:-:S09]  /*0120*/  UISETP.NE.AND UP0, UPT, UR4, URZ, UPT ;  /* 0x000000ff0400728c */ /* 0x001fd2000bf05270 */
[----:B-1----:R-:W-:Y:S05]  /*0130*/  BRA.U !UP0, `(.L_x_0) ;  /* 0x0000000508ec7547 */ /* 0x002fea000b800000 */
[----:B------:R-:W0:Y:S02]  /*0140*/  LDC.64 R2, c[0x0][0x390] ;  /* 0x0000e400ff027b82 */ /* 0x000e240000000a00 */
[----:B0-----:R0:W5:Y:S01]  /*0150*/  LDG.E R13, desc[UR16][R2.64] ;  /* 0x00000010020d7981 */ /* 0x001162000c1e1900 */
[----:B------:R-:W-:Y:S01]  /*0160*/  UIMAD UR4, UR4, UR4, URZ ;  /* 0x00000004040472a4 */ /* 0x000fe2000f8e02ff */
[----:B------:R-:W-:Y:S01]  /*0170*/  IMAD.MOV.U32 R12, RZ, RZ, RZ ;  /* 0x000000ffff0c7224 */ /* 0x000fe200078e00ff */
[----:B------:R-:W-:Y:S01]  /*0180*/  UIADD3 UR6, UPT, UPT, UR21, -0x1, URZ ;  /* 0xffffffff15067890 */ /* 0x000fe2000fffe0ff */
[----:B------:R-:W-:Y:S01]  /*0190*/  IMAD.MOV.U32 R10, RZ, RZ, RZ ;  /* 0x000000ffff0a7224 */ /* 0x000fe200078e00ff */
[----:B------:R-:W-:Y:S01]  /*01a0*/  UISETP.LT.U32.AND UP0, UPT, UR4, 0x1, UPT ;  /* 0x000000010400788c */ /* 0x000fe2000bf01070 */
[----:B------:R-:W-:Y:S01]  /*01b0*/  IMAD.MOV.U32 R14, RZ, RZ, RZ ;  /* 0x000000ffff0e7224 */ /* 0x000fe200078e00ff */
[----:B------:R-:W-:Y:S02]  /*01c0*/  UIADD3 UR7, UPT, UPT, UR20, -0x1, URZ ;  /* 0xffffffff14077890 */ /* 0x000fe4000fffe0ff */
[----:B------:R-:W-:-:S02]  /*01d0*/  USEL UR5, UR4, 0x1, !UP0 ;  /* 0x0000000104057887 */ /* 0x000fc4000c000000 */
[----:B------:R-:W-:-:S03]  /*01e0*/  UISETP.GE.U32.AND UP0, UPT, UR4, 0x4, UPT ;  /* 0x000000040400788c */ /* 0x000fc6000bf06070 */
[----:B------:R-:W-:-:S06]  /*01f0*/  UMOV UR4, URZ ;  /* 0x000000ff00047c82 */ /* 0x000fcc0008000000 */
[----:B0-----:R-:W-:Y:S05]  /*0200*/  BRA.U !UP0, `(.L_x_1) ;  /* 0x00000005085c7547 */ /* 0x001fea000b800000 */
[----:B------:R-:W0:Y:S01]  /*0210*/  LDC.64 R2, c[0x0][0x380] ;  /* 0x0000e000ff027b82 */ /* 0x000e220000000a00 */
[----:B------:R-:W-:Y:S01]  /*0220*/  ULOP3.LUT UR4, UR5, 0xfffffffc, URZ, 0xc0, !UPT ;  /* 0xfffffffc05047892 */ /* 0x000fe2000f8ec0ff */
[----:B------:R-:W-:Y:S01]  /*0230*/  IMAD.MOV.U32 R12, RZ, RZ, RZ ;  /* 0x000000ffff0c7224 */ /* 0x000fe200078e00ff */
[----:B------:R-:W-:Y:S01]  /*0240*/  UMOV UR18, 0x1 ;  /* 0x0000000100127882 */ /* 0x000fe20000000000 */
[----:B------:R-:W-:Y:S01]  /*0250*/  UMOV UR15, 0x54 ;  /* 0x00000054000f7882 */ /* 0x000fe20000000000 */
[----:B------:R-:W-:-:S12]  /*0260*/  UIADD3 UR8, UPT, UPT, -UR4, URZ, URZ ;  /* 0x000000ff04087290 */ /* 0x000fd8000fffe1ff */
.L_x_2:
[----:B------:R-:W1:Y:S01]  /*0270*/  LDCU.S8 UR9, c[0x3][UR18+-0x1] ;  /* 0x00ffffe0120977ac */ /* 0x000e620008000200 */
[----:B------:R-:W2:Y:S01]  /*0280*/  LDCU.S8 UR10, c[0x3][UR15+-0x3] ;  /* 0x00ffffa00f0a77ac */ /* 0x000ea20008000200 */
[----:B------:R-:W3:Y:S01]  /*0290*/  LDCU.S8 UR11, c[0x3][UR18] ;  /* 0x00c00000120b77ac */ /* 0x000ee20008000200 */
[----:B------:R-:W4:Y:S01]  /*02a0*/  LDCU.S8 UR12, c[0x3][UR15+-0x2] ;  /* 0x00ffffc00f0c77ac */ /* 0x000f220008000200 */
[----:B------:R-:W3:Y:S01]  /*02b0*/  LDCU.S8 UR13, c[0x3][UR18+0x1] ;  /* 0x00c00020120d77ac */ /* 0x000ee20008000200 */
[----:B-1----:R-:W-:Y:S01]  /*02c0*/  VIADDMNMX R4, R0, UR9, RZ, !PT ;  /* 0x0000000900047c46 */ /* 0x002fe2000f8001ff */
[----:B------:R-:W1:Y:S01]  /*02d0*/  LDCU.S8 UR14, c[0x3][UR15+-0x1] ;  /* 0x00ffffe00f0e77ac */ /* 0x000e620008000200 */
[----:B--2---:R-:W-:Y:S02]  /*02e0*/  VIADDMNMX R5, R11, UR10, RZ, !PT ;  /* 0x0000000a0b057c46 */ /* 0x004fe4000f8001ff */
[----:B------:R-:W-:Y:S01]  /*02f0*/  ISETP.GE.AND P0, PT, R4, UR21, PT ;  /* 0x0000001504007c0c */ /* 0x000fe2000bf06270 */
[----:B------:R-:W2:Y:S01]  /*0300*/  LDCU.S8 UR9, c[0x3][UR18+0x2] ;  /* 0x00c00040120977ac */ /* 0x000ea20008000200 */
[----:B------:R-:W-:-:S02]  /*0310*/  ISETP.GE.AND P1, PT, R5, UR20, PT ;  /* 0x0000001405007c0c */ /* 0x000fc4000bf26270 */
[----:B------:R-:W-:Y:S01]  /*0320*/  SEL R4, R4, UR6, !P0 ;  /* 0x0000000604047c07 */ /* 0x000fe2000c000000 */
[----:B------:R-:W2:Y:S01]  /*0330*/  LDCU.S8 UR10, c[0x3][UR15] ;  /* 0x00c000000f0a77ac */ /* 0x000ea20008000200 */
[----:B------:R-:W-:Y:S02]  /*0340*/  SEL R5, R5, UR7, !P1 ;  /* 0x0000000705057c07 */ /* 0x000fe4000c800000 */
[C---:B----4-:R-:W-:Y:S02]  /*0350*/  VIADDMNMX R7, R11.reuse, UR12, RZ, !PT ;  /* 0x0000000c0b077c46 */ /* 0x050fe4000f8001ff */
[----:B---3--:R-:W-:Y:S01]  /*0360*/  VIADDMNMX R8, R0, UR13, RZ, !PT ;  /* 0x0000000d00087c46 */ /* 0x008fe2000f8001ff */
[----:B------:R-:W-:Y:S01]  /*0370*/  IMAD R5, R4, UR20, R5 ;  /* 0x0000001404057c24 */ /* 0x000fe2000f8e0205 */
[----:B------:R-:W-:Y:S02]  /*0380*/  VIADDMNMX R4, R0, UR11, RZ, !PT ;  /* 0x0000000b00047c46 */ /* 0x000fe4000f8001ff */
[----:B-1----:R-:W-:-:S02]  /*0390*/  VIADDMNMX R9, R11, UR14, RZ, !PT ;  /* 0x0000000e0b097c46 */ /* 0x002fc4000f8001ff */
[----:B------:R-:W-:Y:S02]  /*03a0*/  ISETP.GE.AND P0, PT, R4, UR21, PT ;  /* 0x0000001504007c0c */ /* 0x000fe4000bf06270 */
[----:B------:R-:W-:Y:S02]  /*03b0*/  ISETP.GE.AND P1, PT, R7, UR20, PT ;  /* 0x0000001407007c0c */ /* 0x000fe4000bf26270 */
[----:B------:R-:W-:Y:S02]  /*03c0*/  ISETP.GE.AND P2, PT, R8, UR21, PT ;  /* 0x0000001508007c0c */ /* 0x000fe4000bf46270 */
[----:B------:R-:W-:Y:S02]  /*03d0*/  ISETP.GE.AND P3, PT, R9, UR20, PT ;  /* 0x0000001409007c0c */ /* 0x000fe4000bf66270 */
[----:B------:R-:W-:Y:S01]  /*03e0*/  SEL R6, R4, UR6, !P0 ;  /* 0x0000000604067c07 */ /* 0x000fe2000c000000 */
[----:B0-----:R-:W-:Y:S01]  /*03f0*/  IMAD.WIDE R4, R5, 0x3, R2 ;  /* 0x0000000305047825 */ /* 0x001fe200078e0202 */
[----:B------:R-:W-:-:S02]  /*0400*/  SEL R7, R7, UR7, !P1 ;  /* 0x0000000707077c07 */ /* 0x000fc4000c800000 */
[----:B--2---:R-:W-:Y:S02]  /*0410*/  VIADDMNMX R16, R0, UR9, RZ, !PT ;  /* 0x0000000900107c46 */ /* 0x004fe4000f8001ff */
[----:B------:R-:W-:Y:S01]  /*0420*/  VIADDMNMX R18, R11, UR10, RZ, !PT ;  /* 0x0000000a0b127c46 */ /* 0x000fe2000f8001ff */
[----:B------:R-:W-:Y:S01]  /*0430*/  IMAD R7, R6, UR20, R7 ;  /* 0x0000001406077c24 */ /* 0x000fe2000f8e0207 */
[----:B------:R-:W-:Y:S01]  /*0440*/  SEL R8, R8, UR6, !P2 ;  /* 0x0000000608087c07 */ /* 0x000fe2000d000000 */
[----:B------:R-:W2:Y:S01]  /*0450*/  LDG.E.U8 R24, desc[UR16][R4.64] ;  /* 0x0000001004187981 */ /* 0x000ea2000c1e1100 */
[----:B------:R-:W-:Y:S02]  /*0460*/  SEL R9, R9, UR7, !P3 ;  /* 0x0000000709097c07 */ /* 0x000fe4000d800000 */
[----:B------:R-:W-:Y:S01]  /*0470*/  ISETP.GE.AND P0, PT, R16, UR21, PT ;  /* 0x0000001510007c0c */ /* 0x000fe2000bf06270 */
[----:B------:R-:W3:Y:S01]  /*0480*/  LDG.E.U8 R25, desc[UR16][R4.64+0x1] ;  /* 0x0000011004197981 */ /* 0x000ee2000c1e1100 */
[----:B------:R-:W-:Y:S01]  /*0490*/  ISETP.GE.AND P1, PT, R18, UR20, PT ;  /* 0x0000001412007c0c */ /* 0x000fe2000bf26270 */
[----:B------:R-:W-:Y:S01]  /*04a0*/  IMAD R15, R8, UR20, R9 ;  /* 0x00000014080f7c24 */ /* 0x000fe2000f8e0209 */
[----:B------:R-:W-:Y:S01]  /*04b0*/  SEL R17, R16, UR6, !P0 ;  /* 0x0000000610117c07 */ /* 0x000fe2000c000000 */
[--C-:B------:R-:W-:Y:S01]  /*04c0*/  IMAD.WIDE R8, R7, 0x3, R2.reuse ;  /* 0x0000000307087825 */ /* 0x100fe200078e0202 */
[----:B------:R-:W-:Y:S01]  /*04d0*/  SEL R20, R18, UR7, !P1 ;  /* 0x0000000712147c07 */ /* 0x000fe2000c800000 */
[----:B------:R0:W4:Y:S02]  /*04e0*/  LDG.E.U8 R26, desc[UR16][R4.64+0x2] ;  /* 0x00000210041a7981 */ /* 0x000124000c1e1100 */
[----:B------:R-:W-:-:S02]  /*04f0*/  IMAD.WIDE R6, R15, 0x3, R2 ;  /* 0x000000030f067825 */ /* 0x000fc400078e0202 */
[----:B------:R-:W4:Y:S02]  /*0500*/  LDG.E.U8 R16, desc[UR16][R8.64] ;  /* 0x0000001008107981 */ /* 0x000f24000c1e1100 */
[----:B------:R-:W-:Y:S02]  /*0510*/  IMAD R21, R17, UR20, R20 ;  /* 0x0000001411157c24 */ /* 0x000fe4000f8e0214 */
[----:B------:R-:W4:Y:S04]  /*0520*/  LDG.E.U8 R15, desc[UR16][R8.64+0x1] ;  /* 0x00000110080f7981 */ /* 0x000f28000c1e1100 */
[----:B------:R4:W4:Y:S01]  /*0530*/  LDG.E.U8 R19, desc[UR16][R8.64+0x2] ;  /* 0x0000021008137981 */ /* 0x000922000c1e1100 */
[----:B0-----:R-:W-:-:S03]  /*0540*/  IMAD.WIDE R4, R21, 0x3, R2 ;  /* 0x0000000315047825 */ /* 0x001fc600078e0202 */
[----:B------:R-:W4:Y:S04]  /*0550*/  LDG.E.U8 R18, desc[UR16][R6.64] ;  /* 0x0000001006127981 */ /* 0x000f28000c1e1100 */
[----:B------:R-:W4:Y:S04]  /*0560*/  LDG.E.U8 R17, desc[UR16][R6.64+0x1] ;  /* 0x0000011006117981 */ /* 0x000f28000c1e1100 */
[----:B------:R-:W4:Y:S04]  /*0570*/  LDG.E.U8 R20, desc[UR16][R6.64+0x2] ;  /* 0x0000021006147981 */ /* 0x000f28000c1e1100 */
[----:B------:R-:W4:Y:S04]  /*0580*/  LDG.E.U8 R21, desc[UR16][R4.64] ;  /* 0x0000001004157981 */ /* 0x000f28000c1e1100 */
[----:B------:R-:W4:Y:S04]  /*0590*/  LDG.E.U8 R22, desc[UR16][R4.64+0x1] ;  /* 0x0000011004167981 */ /* 0x000f28000c1e1100 */
[----:B------:R0:W4:Y:S01]  /*05a0*/  LDG.E.U8 R23, desc[UR16][R4.64+0x2] ;  /* 0x0000021004177981 */ /* 0x000122000c1e1100 */
[----:B------:R-:W-:-:S04]  /*05b0*/  UIADD3 UR8, UPT, UPT, UR8, 0x4, URZ ;  /* 0x0000000408087890 */ /* 0x000fc8000fffe0ff */
[----:B------:R-:W-:Y:S02]  /*05c0*/  UISETP.NE.AND UP0, UPT, UR8, URZ, UPT ;  /* 0x000000ff0800728c */ /* 0x000fe4000bf05270 */
[----:B------:R-:W-:Y:S02]  /*05d0*/  UIADD3 UR18, UPT, UPT, UR18, 0x4, URZ ;  /* 0x0000000412127890 */ /* 0x000fe4000fffe0ff */
[----:B------:R-:W-:Y:S01]  /*05e0*/  UIADD3 UR15, UPT, UPT, UR15, 0x4, URZ ;  /* 0x000000040f0f7890 */ /* 0x000fe2000fffe0ff */
[----:B--2---:R-:W-:Y:S02]  /*05f0*/  I2FP.F32.U32 R24, R24 ;  /* 0x0000001800187245 */ /* 0x004fe40000201000 */
[----:B---3--:R-:W-:-:S03]  /*0600*/  I2FP.F32.U32 R25, R25 ;  /* 0x0000001900197245 */ /* 0x008fc60000201000 */
[C---:B-----5:R-:W-:Y:S01]  /*0610*/  FFMA R24, R13.reuse, R24, R14 ;  /* 0x000000180d187223 */ /* 0x060fe2000000000e */
[----:B----4-:R-:W-:Y:S01]  /*0620*/  I2FP.F32.U32 R9, R26 ;  /* 0x0000001a00097245 */ /* 0x010fe20000201000 */
[----:B------:R-:W-:Y:S01]  /*0630*/  FFMA R10, R13, R25, R10 ;  /* 0x000000190d0a7223 */ /* 0x000fe2000000000a */
[----:B------:R-:W-:-:S03]  /*0640*/  I2FP.F32.U32 R27, R16 ;  /* 0x00000010001b7245 */ /* 0x000fc60000201000 */
[C---:B------:R-:W-:Y:S01]  /*0650*/  FFMA R12, R13.reuse, R9, R12 ;  /* 0x000000090d0c7223 */ /* 0x040fe2000000000c */
[----:B------:R-:W-:Y:S01]  /*0660*/  I2FP.F32.U32 R15, R15 ;  /* 0x0000000f000f7245 */ /* 0x000fe20000201000 */
[----:B------:R-:W-:Y:S01]  /*0670*/  FFMA R24, R13, R27, R24 ;  /* 0x0000001b0d187223 */ /* 0x000fe20000000018 */
[----:B------:R-:W-:-:S03]  /*0680*/  I2FP.F32.U32 R19, R19 ;  /* 0x0000001300137245 */ /* 0x000fc60000201000 */
[C---:B------:R-:W-:Y:S01]  /*0690*/  FFMA R10, R13.reuse, R15, R10 ;  /* 0x0000000f0d0a7223 */ /* 0x040fe2000000000a */
[----:B0-----:R-:W-:Y:S01]  /*06a0*/  I2FP.F32.U32 R5, R18 ;  /* 0x0000001200057245 */ /* 0x001fe20000201000 */
[----:B------:R-:W-:Y:S01]  /*06b0*/  FFMA R12, R13, R19, R12 ;  /* 0x000000130d0c7223 */ /* 0x000fe2000000000c */
[----:B------:R-:W-:-:S03]  /*06c0*/  I2FP.F32.U32 R17, R17 ;  /* 0x0000001100117245 */ /* 0x000fc60000201000 */
[C---:B------:R-:W-:Y:S01]  /*06d0*/  FFMA R24, R13.reuse, R5, R24 ;  /* 0x000000050d187223 */ /* 0x040fe20000000018 */
[----:B------:R-:W-:Y:S01]  /*06e0*/  I2FP.F32.U32 R7, R20 ;  /* 0x0000001400077245 */ /* 0x000fe20000201000 */
[----:B------:R-:W-:Y:S01]  /*06f0*/  FFMA R10, R13, R17, R10 ;  /* 0x000000110d0a7223 */ /* 0x000fe2000000000a */
[----:B------:R-:W-:-:S03]  /*0700*/  I2FP.F32.U32 R21, R21 ;  /* 0x0000001500157245 */ /* 0x000fc60000201000 */
[C---:B------:R-:W-:Y:S01]  /*0710*/  FFMA R12, R13.reuse, R7, R12 ;  /* 0x000000070d0c7223 */ /* 0x040fe2000000000c */
[----:B------:R-:W-:Y:S02]  /*0720*/  I2FP.F32.U32 R5, R22 ;  /* 0x0000001600057245 */ /* 0x000fe40000201000 */
[----:B------:R-:W-:Y:S01]  /*0730*/  I2FP.F32.U32 R23, R23 ;  /* 0x0000001700177245 */ /* 0x000fe20000201000 */
[C---:B------:R-:W-:Y:S02]  /*0740*/  FFMA R14, R13.reuse, R21, R24 ;  /* 0x000000150d0e7223 */ /* 0x040fe40000000018 */
[C---:B------:R-:W-:Y:S02]  /*0750*/  FFMA R10, R13.reuse, R5, R10 ;  /* 0x000000050d0a7223 */ /* 0x040fe4000000000a */
[----:B------:R-:W-:Y:S01]  /*0760*/  FFMA R12, R13, R23, R12 ;  /* 0x000000170d0c7223 */ /* 0x000fe2000000000c */
[----:B------:R-:W-:Y:S06]  /*0770*/  BRA.U UP0, `(.L_x_2) ;  /* 0xfffffff900bc7547 */ /* 0x000fec000b83ffff */
.L_x_1:
[----:B------:R-:W-:-:S04]  /*0780*/  ULOP3.LUT UR5, UR5, 0x1, URZ, 0xc0, !UPT ;  /* 0x0000000105057892 */ /* 0x000fc8000f8ec0ff */
[----:B------:R-:W-:-:S09]  /*0790*/  UISETP.NE.U32.AND UP0, UPT, UR5, 0x1, UPT ;  /* 0x000000010500788c */ /* 0x000fd2000bf05070 */
[----:B------:R-:W-:Y:S05]  /*07a0*/  BRA.U UP0, `(.L_x_0) ;  /* 0x0000000100507547 */ /* 0x000fea000b800000 */
[----:B------:R-:W0:Y:S01]  /*07b0*/  LDCU.S8 UR5, c[0x3][UR4] ;  /* 0x00c00000040577ac */ /* 0x000e220008000200 */
[----:B------:R-:W1:Y:S01]  /*07c0*/  LDC.64 R2, c[0x0][0x380] ;  /* 0x0000e000ff027b82 */ /* 0x000e620000000a00 */
[----:B------:R-:W2:Y:S01]  /*07d0*/  LDCU.S8 UR4, c[0x3][UR4+0x51] ;  /* 0x00c00a20040477ac */ /* 0x000ea20008000200 */
[----:B0-----:R-:W-:Y:S02]  /*07e0*/  VIADDMNMX R4, R0, UR5, RZ, !PT ;  /* 0x0000000500047c46 */ /* 0x001fe4000f8001ff */
[----:B--2---:R-:W-:Y:S02]  /*07f0*/  VIADDMNMX R5, R11, UR4, RZ, !PT ;  /* 0x000000040b057c46 */ /* 0x004fe4000f8001ff */
[C---:B------:R-:W-:Y:S02]  /*0800*/  ISETP.GE.AND P0, PT, R4.reuse, UR21, PT ;  /* 0x0000001504007c0c */ /* 0x040fe4000bf06270 */
[----:B------:R-:W-:Y:S02]  /*0810*/  ISETP.GE.AND P1, PT, R5, UR20, PT ;  /* 0x0000001405007c0c */ /* 0x000fe4000bf26270 */
[----:B------:R-:W-:-:S02]  /*0820*/  SEL R4, R4, UR6, !P0 ;  /* 0x0000000604047c07 */ /* 0x000fc4000c000000 */
[----:B------:R-:W-:-:S05]  /*0830*/  SEL R5, R5, UR7, !P1 ;  /* 0x0000000705057c07 */ /* 0x000fca000c800000 */
[----:B------:R-:W-:-:S04]  /*0840*/  IMAD R5, R4, UR20, R5 ;  /* 0x0000001404057c24 */ /* 0x000fc8000f8e0205 */
[----:B-1----:R-:W-:-:S05]  /*0850*/  IMAD.WIDE R2, R5, 0x3, R2 ;  /* 0x0000000305027825 */ /* 0x002fca00078e0202 */
[----:B------:R-:W2:Y:S04]  /*0860*/  LDG.E.U8 R4, desc[UR16][R2.64] ;  /* 0x0000001002047981 */ /* 0x000ea8000c1e1100 */
[----:B------:R-:W3:Y:S04]  /*0870*/  LDG.E.U8 R5, desc[UR16][R2.64+0x1] ;  /* 0x0000011002057981 */ /* 0x000ee8000c1e1100 */
[----:B------:R-:W4:Y:S01]  /*0880*/  LDG.E.U8 R6, desc[UR16][R2.64+0x2] ;  /* 0x0000021002067981 */ /* 0x000f22000c1e1100 */
[----:B--2---:R-:W-:Y:S02]  /*0890*/  I2FP.F32.U32 R4, R4 ;  /* 0x0000000400047245 */ /* 0x004fe40000201000 */
[----:B---3--:R-:W-:-:S03]  /*08a0*/  I2FP.F32.U32 R5, R5 ;  /* 0x0000000500057245 */ /* 0x008fc60000201000 */
[C---:B-----5:R-:W-:Y:S01]  /*08b0*/  FFMA R14, R13.reuse, R4, R14 ;  /* 0x000000040d0e7223 */ /* 0x060fe2000000000e */
[----:B----4-:R-:W-:Y:S01]  /*08c0*/  I2FP.F32.U32 R7, R6 ;  /* 0x0000000600077245 */ /* 0x010fe20000201000 */
[----:B------:R-:W-:-:S04]  /*08d0*/  FFMA R10, R13, R5, R10 ;  /* 0x000000050d0a7223 */ /* 0x000fc8000000000a */
[----:B------:R-:W-:-:S07]  /*08e0*/  FFMA R12, R13, R7, R12 ;  /* 0x000000070d0c7223 */ /* 0x000fce000000000c */
.L_x_0:
[----:B------:R-:W0:Y:S01]  /*08f0*/  LDC.64 R2, c[0x0][0x3a0] ;  /* 0x0000e800ff027b82 */ /* 0x000e220000000a00 */
[----:B------:R-:W1:Y:S01]  /*0900*/  F2I.U32.TRUNC.NTZ R5, R14 ;  /* 0x0000000e00057305 */ /* 0x000e62000020f000 */
[----:B------:R-:W-:-:S07]  /*0910*/  IMAD R11, R0, UR20, R11 ;  /* 0x00000014000b7c24 */ /* 0x000fce000f8e020b */
[----:B------:R-:W2:Y:S08]  /*0920*/  F2I.U32.TRUNC.NTZ R7, R10 ;  /* 0x0000000a00077305 */ /* 0x000eb0000020f000 */
[----:B------:R-:W3:Y:S01]  /*0930*/  F2I.U32.TRUNC.NTZ R9, R12 ;  /* 0x0000000c00097305 */ /* 0x000ee2000020f000 */
[----:B0-----:R-:W-:-:S05]  /*0940*/  IMAD.WIDE R2, R11, 0x3, R2 ;  /* 0x000000030b027825 */ /* 0x001fca00078e0202 */
[----:B-1----:R-:W-:Y:S04]  /*0950*/  STG.E.U8 desc[UR16][R2.64], R5 ;  /* 0x0000000502007986 */ /* 0x002fe8000c101110 */
[----:B--2---:R-:W-:Y:S04]  /*0960*/  STG.E.U8 desc[UR16][R2.64+0x1], R7 ;  /* 0x0000010702007986 */ /* 0x004fe8000c101110 */
[----:B---3--:R-:W-:Y:S01]  /*0970*/  STG.E.U8 desc[UR16][R2.64+0x2], R9 ;  /* 0x0000020902007986 */ /* 0x008fe2000c101110 */
[----:B------:R-:W-:Y:S05]  /*0980*/  EXIT ;  /* 0x000000000000794d */ /* 0x000fea0003800000 */
.L_x_3:
[----:B------:R-:W-:-:S00]  /*0990*/  BRA `(.L_x_3) ;  /* 0xfffffffc00fc7947 */ /* 0x000fc0000383ffff */
[----:B------:R-:W-:-:S00]  /*09a0*/  NOP ;  /* 0x0000000000007918 */ /* 0x000fc00000000000 */
        /* <DEDUP_REMOVED lines=13> */
.L_x_4:


//--------------------- .nv.shared.reserved.0     --------------------------
	.section	.nv.shared.reserved.0,"aw",@nobits
	.weak		__nv_reservedSMEM_offset_0_alias
	.size		__nv_reservedSMEM_offset_0_alias, 0, 64
	.other		__nv_reservedSMEM_offset_0_alias,@"STO_CUDA_RESERVED_SHARED STV_DEFAULT"
__nv_reservedSMEM_offset_0_alias:
	.zero		0
	.zero		64


//--------------------- .nv.constant0._Z13blurImgKernelP6uchar3iiPfiS0_ --------------------------
	.section	.nv.constant0._Z13blurImgKernelP6uchar3iiPfiS0_,"a",@progbits
	.sectionflags	@""
	.align	4
.nv.constant0._Z13blurImgKernelP6uchar3iiPfiS0_:
	.zero		936


//--------------------- SYMBOLS --------------------------

	.type		.nv.reservedSmem.offset0,@object
	.size		.nv.reservedSmem.offset0,0x4
